//
// Generated by NVIDIA NVVM Compiler
//
// Compiler Build ID: CL-36424714
// Cuda compilation tools, release 13.0, V13.0.88
// Based on NVVM 20.0.0
//

.version 9.0
.target sm_100
.address_size 64

	// .globl	_Z12saxpy_kernelifPfS_

.visible .entry _Z12saxpy_kernelifPfS_(
	.param .u32 _Z12saxpy_kernelifPfS__param_0,
	.param .f32 _Z12saxpy_kernelifPfS__param_1,
	.param .u64 .ptr .align 1 _Z12saxpy_kernelifPfS__param_2,
	.param .u64 .ptr .align 1 _Z12saxpy_kernelifPfS__param_3
)
{
	.reg .pred 	%p<2>;
	.reg .b32 	%r<6>;
	.reg .b32 	%f<5>;
	.reg .b64 	%rd<8>;

	ld.param.u32 	%r2, [_Z12saxpy_kernelifPfS__param_0];
	ld.param.f32 	%f1, [_Z12saxpy_kernelifPfS__param_1];
	ld.param.u64 	%rd1, [_Z12saxpy_kernelifPfS__param_2];
	ld.param.u64 	%rd2, [_Z12saxpy_kernelifPfS__param_3];
	mov.u32 	%r3, %ntid.x;
	mov.u32 	%r4, %ctaid.x;
	mov.u32 	%r5, %tid.x;
	mad.lo.s32 	%r1, %r3, %r4, %r5;
	setp.ge.s32 	%p1, %r1, %r2;
	@%p1 bra 	$L__BB0_2;
	cvta.to.global.u64 	%rd3, %rd1;
	cvta.to.global.u64 	%rd4, %rd2;
	mul.wide.s32 	%rd5, %r1, 4;
	add.s64 	%rd6, %rd3, %rd5;
	ld.global.f32 	%f2, [%rd6];
	add.s64 	%rd7, %rd4, %rd5;
	ld.global.f32 	%f3, [%rd7];
	fma.rn.f32 	%f4, %f1, %f2, %f3;
	st.global.f32 	[%rd7], %f4;
$L__BB0_2:
	ret;

}


// ===== COMPILED SASS (sm_100) =====

	.target	sm_100

	.elftype	@"ET_EXEC"


//--------------------- .note.nv.tkinfo           --------------------------
	.section	.note.nv.tkinfo,"",@"SHT_NOTE"
	.sectionflags	@"SHF_NOTE_NV_TKINFO"
	.tkinfo
        /*0018*/ 	.word	0x00000002
        /*0030*/ 	.string	""
        /*0030*/ 	.string	"ptxas"
        /*0030*/ 	.string	"Cuda compilation tools, release 13.0, V13.0.88"
        /*0030*/ 	.string	"Build cuda_13.0.r13.0/compiler.36424714_0"
        /*0030*/ 	.string	"-arch sm_100 -m 64 "



//--------------------- .note.nv.cuinfo           --------------------------
	.section	.note.nv.cuinfo,"",@"SHT_NOTE"
	.sectionflags	@"SHF_NOTE_NV_CUINFO"
        /*0018*/ 	.short	0x0002
        /*001a*/ 	.short	0x0064
        /*001c*/ 	.short	0x0082
	.zero		2


//--------------------- .nv.info                  --------------------------
	.section	.nv.info,"",@"SHT_CUDA_INFO"
	.align	4


	//----- nvinfo : EIATTR_REGCOUNT
	.align		4
        /*0000*/ 	.byte	0x04, 0x2f
        /*0002*/ 	.short	(.L_1 - .L_0)
	.align		4
.L_0:
        /*0004*/ 	.word	index@(_Z12saxpy_kernelifPfS_)
        /*0008*/ 	.word	0x0000000a


	//----- nvinfo : EIATTR_FRAME_SIZE
	.align		4
.L_1:
        /*000c*/ 	.byte	0x04, 0x11
        /*000e*/ 	.short	(.L_3 - .L_2)
	.align		4
.L_2:
        /*0010*/ 	.word	index@(_Z12saxpy_kernelifPfS_)
        /*0014*/ 	.word	0x00000000


	//----- nvinfo : EIATTR_MIN_STACK_SIZE
	.align		4
.L_3:
        /*0018*/ 	.byte	0x04, 0x12
        /*001a*/ 	.short	(.L_5 - .L_4)
	.align		4
.L_4:
        /*001c*/ 	.word	index@(_Z12saxpy_kernelifPfS_)
        /*0020*/ 	.word	0x00000000
.L_5:


//--------------------- .nv.compat                --------------------------
	.section	.nv.compat,"",@"SHT_CUDA_COMPAT_INFO"
	.align	4
        /*0000*/ 	.byte	0x02, 0x09, 0x00, 0x00, 0x02, 0x02, 0x01, 0x00, 0x02, 0x05, 0x05, 0x00, 0x03, 0x07, 0x01, 0x01
        /*0010*/ 	.byte	0x02, 0x03, 0x00, 0x00, 0x02, 0x06, 0x01, 0x00, 0x04, 0x0b, 0x08, 0x00, 0x09, 0x00, 0x00, 0x00
        /*0020*/ 	.byte	0x00, 0x00, 0x00, 0x00


//--------------------- .nv.info._Z12saxpy_kernelifPfS_ --------------------------
	.section	.nv.info._Z12saxpy_kernelifPfS_,"",@"SHT_CUDA_INFO"
	.sectionflags	@""
	.align	4


	//----- nvinfo : EIATTR_CUDA_API_VERSION
	.align		4
        /*0000*/ 	.byte	0x04, 0x37
        /*0002*/ 	.short	(.L_7 - .L_6)
.L_6:
        /*0004*/ 	.word	0x00000082


	//----- nvinfo : EIATTR_KPARAM_INFO
	.align		4
.L_7:
        /*0008*/ 	.byte	0x04, 0x17
        /*000a*/ 	.short	(.L_9 - .L_8)
.L_8:
        /*000c*/ 	.word	0x00000000
        /*0010*/ 	.short	0x0003
        /*0012*/ 	.short	0x0010
        /*0014*/ 	.byte	0x00, 0xf5, 0x21, 0x00


	//----- nvinfo : EIATTR_KPARAM_INFO
	.align		4
.L_9:
        /*0018*/ 	.byte	0x04, 0x17
        /*001a*/ 	.short	(.L_11 - .L_10)
.L_10:
        /*001c*/ 	.word	0x00000000
        /*0020*/ 	.short	0x0002
        /*0022*/ 	.short	0x0008
        /*0024*/ 	.byte	0x00, 0xf5, 0x21, 0x00


	//----- nvinfo : EIATTR_KPARAM_INFO
	.align		4
.L_11:
        /*0028*/ 	.byte	0x04, 0x17
        /*002a*/ 	.short	(.L_13 - .L_12)
.L_12:
        /*002c*/ 	.word	0x00000000
        /*0030*/ 	.short	0x0001
        /*0032*/ 	.short	0x0004
        /*0034*/ 	.byte	0x00, 0xf0, 0x11, 0x00


	//----- nvinfo : EIATTR_KPARAM_INFO
	.align		4
.L_13:
        /*0038*/ 	.byte	0x04, 0x17
        /*003a*/ 	.short	(.L_15 - .L_14)
.L_14:
        /*003c*/ 	.word	0x00000000
        /*0040*/ 	.short	0x0000
        /*0042*/ 	.short	0x0000
        /*0044*/ 	.byte	0x00, 0xf0, 0x11, 0x00


	//----- nvinfo : EIATTR_SPARSE_MMA_MASK
	.align		4
.L_15:
        /*0048*/ 	.byte	0x03, 0x50
        /*004a*/ 	.short	0x0000


	//----- nvinfo : EIATTR_MAXREG_COUNT
	.align		4
        /*004c*/ 	.byte	0x03, 0x1b
        /*004e*/ 	.short	0x00ff


	//----- nvinfo : EIATTR_MERCURY_ISA_VERSION
	.align		4
        /*0050*/ 	.byte	0x03, 0x5f
        /*0052*/ 	.short	0x0101


	//----- nvinfo : EIATTR_VRC_CTA_INIT_COUNT
	.align		4
        /*0054*/ 	.byte	0x02, 0x4a
	.zero		1
	.zero		1


	//----- nvinfo : EIATTR_EXIT_INSTR_OFFSETS
	.align		4
        /*0058*/ 	.byte	0x04, 0x1c
        /*005a*/ 	.short	(.L_17 - .L_16)


	//   ....[0]....
.L_16:
        /*005c*/ 	.word	0x00000070


	//   ....[1]....
        /*0060*/ 	.word	0x00000120


	//----- nvinfo : EIATTR_CBANK_PARAM_SIZE
	.align		4
.L_17:
        /*0064*/ 	.byte	0x03, 0x19
        /*0066*/ 	.short	0x0018


	//----- nvinfo : EIATTR_PARAM_CBANK
	.align		4
        /*0068*/ 	.byte	0x04, 0x0a
        /*006a*/ 	.short	(.L_19 - .L_18)
	.align		4
.L_18:
        /*006c*/ 	.word	index@(.nv.constant0._Z12saxpy_kernelifPfS_)
        /*0070*/ 	.short	0x0380
        /*0072*/ 	.short	0x0018


	//----- nvinfo : EIATTR_SW_WAR
	.align		4
.L_19:
        /*0074*/ 	.byte	0x04, 0x36
        /*0076*/ 	.short	(.L_21 - .L_20)
.L_20:
        /*0078*/ 	.word	0x00000008
.L_21:


//--------------------- .nv.callgraph             --------------------------
	.section	.nv.callgraph,"",@"SHT_CUDA_CALLGRAPH"
	.align	4
	.sectionentsize	8
	.align		4
        /*0000*/ 	.word	0x00000000
	.align		4
        /*0004*/ 	.word	0xffffffff
	.align		4
        /*0008*/ 	.word	0x00000000
	.align		4
        /*000c*/ 	.word	0xfffffffe
	.align		4
        /*0010*/ 	.word	0x00000000
	.align		4
        /*0014*/ 	.word	0xfffffffd
	.align		4
        /*0018*/ 	.word	0x00000000
	.align		4
        /*001c*/ 	.word	0xfffffffc


//--------------------- .text._Z12saxpy_kernelifPfS_ --------------------------
	.section	.text._Z12saxpy_kernelifPfS_,"ax",@progbits
	.align	128
        .global         _Z12saxpy_kernelifPfS_
        .type           _Z12saxpy_kernelifPfS_,@function
        .size           _Z12saxpy_kernelifPfS_,(.L_x_1 - _Z12saxpy_kernelifPfS_)
        .other          _Z12saxpy_kernelifPfS_,@"STO_CUDA_ENTRY STV_DEFAULT"
_Z12saxpy_kernelifPfS_:
.text._Z12saxpy_kernelifPfS_:
[----:B------:R-:W-:Y:S01]  /*0000*/  LDC R1, c[0x0][0x37c] ;  /* 0x0000df00ff017b82 */ /* 0x000fe20000000800 */
[----:B------:R-:W0:Y:S01]  /*0010*/  S2R R7, SR_CTAID.X ;  /* 0x0000000000077919 */ /* 0x000e220000002500 */
[----:B------:R-:W0:Y:S01]  /*0020*/  LDCU UR4, c[0x0][0x360] ;  /* 0x00006c00ff0477ac */ /* 0x000e220008000800 */
[----:B------:R-:W0:Y:S01]  /*0030*/  S2R R0, SR_TID.X ;  /* 0x0000000000007919 */ /* 0x000e220000002100 */
[----:B------:R-:W1:Y:S01]  /*0040*/  LDCU UR5, c[0x0][0x380] ;  /* 0x00007000ff0577ac */ /* 0x000e620008000800 */
[----:B0-----:R-:W-:-:S05]  /*0050*/  IMAD R7, R7, UR4, R0 ;  /* 0x0000000407077c24 */ /* 0x001fca000f8e0200 */
[----:B-1----:R-:W-:-:S13]  /*0060*/  ISETP.GE.AND P0, PT, R7, UR5, PT ;  /* 0x0000000507007c0c */ /* 0x002fda000bf06270 */
[----:B------:R-:W-:Y:S05]  /*0070*/  @P0 EXIT ;  /* 0x000000000000094d */ /* 0x000fea0003800000 */
[----:B------:R-:W0:Y:S01]  /*0080*/  LDC.64 R2, c[0x0][0x388] ;  /* 0x0000e200ff027b82 */ /* 0x000e220000000a00 */
[----:B------:R-:W1:Y:S01]  /*0090*/  LDCU.64 UR4, c[0x0][0x358] ;  /* 0x00006b00ff0477ac */ /* 0x000e620008000a00 */
[----:B------:R-:W2:Y:S06]  /*00a0*/  LDCU UR6, c[0x0][0x384] ;  /* 0x00007080ff0677ac */ /* 0x000eac0008000800 */
[----:B------:R-:W3:Y:S01]  /*00b0*/  LDC.64 R4, c[0x0][0x390] ;  /* 0x0000e400ff047b82 */ /* 0x000ee20000000a00 */
[----:B0-----:R-:W-:-:S06]  /*00c0*/  IMAD.WIDE R2, R7, 0x4, R2 ;  /* 0x0000000407027825 */ /* 0x001fcc00078e0202 */
[----:B-1----:R-:W2:Y:S01]  /*00d0*/  LDG.E R2, desc[UR4][R2.64] ;  /* 0x0000000402027981 */ /* 0x002ea2000c1e1900 */
[----:B---3--:R-:W-:-:S05]  /*00e0*/  IMAD.WIDE R4, R7, 0x4, R4 ;  /* 0x0000000407047825 */ /* 0x008fca00078e0204 */
[----:B------:R-:W2:Y:S02]  /*00f0*/  LDG.E R7, desc[UR4][R4.64] ;  /* 0x0000000404077981 */ /* 0x000ea4000c1e1900 */
[----:B--2---:R-:W-:-:S05]  /*0100*/  FFMA R7, R2, UR6, R7 ;  /* 0x0000000602077c23 */ /* 0x004fca0008000007 */
[----:B------:R-:W-:Y:S01]  /*0110*/  STG.E desc[UR4][R4.64], R7 ;  /* 0x0000000704007986 */ /* 0x000fe2000c101904 */
[----:B------:R-:W-:Y:S05]  /*0120*/  EXIT ;  /* 0x000000000000794d */ /* 0x000fea0003800000 */
.L_x_0:
[----:B------:R-:W-:-:S00]  /*0130*/  BRA `(.L_x_0) ;  /* 0xfffffffc00fc7947 */ /* 0x000fc0000383ffff */
[----:B------:R-:W-:-:S00]  /*0140*/  NOP ;  /* 0x0000000000007918 */ /* 0x000fc00000000000 */
        /* <DEDUP_REMOVED lines=11> */
.L_x_1:


//--------------------- .nv.shared.reserved.0     --------------------------
	.section	.nv.shared.reserved.0,"aw",@nobits
	.weak		__nv_reservedSMEM_offset_0_alias
	.size		__nv_reservedSMEM_offset_0_alias, 0, 64
	.other		__nv_reservedSMEM_offset_0_alias,@"STO_CUDA_RESERVED_SHARED STV_DEFAULT"
__nv_reservedSMEM_offset_0_alias:
	.zero		0
	.zero		64


//--------------------- .nv.constant0._Z12saxpy_kernelifPfS_ --------------------------
	.section	.nv.constant0._Z12saxpy_kernelifPfS_,"a",@progbits
	.sectionflags	@""
	.align	4
.nv.constant0._Z12saxpy_kernelifPfS_:
	.zero		920


//--------------------- SYMBOLS --------------------------

	.type		.nv.reservedSmem.offset0,@object
	.size		.nv.reservedSmem.offset0,0x4
